//
// Generated by NVIDIA NVVM Compiler
//
// Compiler Build ID: CL-36424714
// Cuda compilation tools, release 13.0, V13.0.88
// Based on NVVM 20.0.0
//

.version 9.0
.target sm_100
.address_size 64

	// .globl	_Z9transposePii
// _ZZ12static_transPiiE5array has been demoted
.extern .shared .align 16 .b8 array[];

.visible .entry _Z9transposePii(
	.param .u64 .ptr .align 1 _Z9transposePii_param_0,
	.param .u32 _Z9transposePii_param_1
)
{
	.reg .pred 	%p<2>;
	.reg .b32 	%r<13>;
	.reg .b64 	%rd<7>;

	ld.param.u64 	%rd1, [_Z9transposePii_param_0];
	ld.param.u32 	%r2, [_Z9transposePii_param_1];
	mov.u32 	%r3, %ntid.x;
	mov.u32 	%r4, %ctaid.x;
	mov.u32 	%r5, %tid.x;
	mad.lo.s32 	%r1, %r3, %r4, %r5;
	shr.u32 	%r6, %r2, 31;
	add.s32 	%r7, %r2, %r6;
	shr.s32 	%r8, %r7, 1;
	setp.gt.s32 	%p1, %r1, %r8;
	@%p1 bra 	$L__BB0_2;
	cvta.to.global.u64 	%rd2, %rd1;
	mul.wide.s32 	%rd3, %r1, 4;
	add.s64 	%rd4, %rd2, %rd3;
	ld.global.u32 	%r9, [%rd4];
	not.b32 	%r10, %r1;
	add.s32 	%r11, %r2, %r10;
	mul.wide.s32 	%rd5, %r11, 4;
	add.s64 	%rd6, %rd2, %rd5;
	ld.global.u32 	%r12, [%rd6];
	st.global.u32 	[%rd4], %r12;
	st.global.u32 	[%rd6], %r9;
$L__BB0_2:
	ret;

}
	// .globl	_Z12static_transPii
.visible .entry _Z12static_transPii(
	.param .u64 .ptr .align 1 _Z12static_transPii_param_0,
	.param .u32 _Z12static_transPii_param_1
)
{
	.reg .b32 	%r<12>;
	.reg .b64 	%rd<5>;
	// demoted variable
	.shared .align 4 .b8 _ZZ12static_transPiiE5array[4096];
	ld.param.u64 	%rd1, [_Z12static_transPii_param_0];
	ld.param.u32 	%r1, [_Z12static_transPii_param_1];
	cvta.to.global.u64 	%rd2, %rd1;
	mov.u32 	%r2, %tid.x;
	mul.wide.u32 	%rd3, %r2, 4;
	add.s64 	%rd4, %rd2, %rd3;
	ld.global.u32 	%r3, [%rd4];
	shl.b32 	%r4, %r2, 2;
	mov.u32 	%r5, _ZZ12static_transPiiE5array;
	add.s32 	%r6, %r5, %r4;
	st.shared.u32 	[%r6], %r3;
	bar.sync 	0;
	not.b32 	%r7, %r2;
	add.s32 	%r8, %r1, %r7;
	shl.b32 	%r9, %r8, 2;
	add.s32 	%r10, %r5, %r9;
	ld.shared.u32 	%r11, [%r10];
	st.global.u32 	[%rd4], %r11;
	ret;

}
	// .globl	_Z13dynamic_transPii
.visible .entry _Z13dynamic_transPii(
	.param .u64 .ptr .align 1 _Z13dynamic_transPii_param_0,
	.param .u32 _Z13dynamic_transPii_param_1
)
{
	.reg .b32 	%r<12>;
	.reg .b64 	%rd<5>;

	ld.param.u64 	%rd1, [_Z13dynamic_transPii_param_0];
	ld.param.u32 	%r1, [_Z13dynamic_transPii_param_1];
	cvta.to.global.u64 	%rd2, %rd1;
	mov.u32 	%r2, %tid.x;
	mul.wide.u32 	%rd3, %r2, 4;
	add.s64 	%rd4, %rd2, %rd3;
	ld.global.u32 	%r3, [%rd4];
	shl.b32 	%r4, %r2, 2;
	mov.u32 	%r5, array;
	add.s32 	%r6, %r5, %r4;
	st.shared.u32 	[%r6], %r3;
	bar.sync 	0;
	not.b32 	%r7, %r2;
	add.s32 	%r8, %r1, %r7;
	shl.b32 	%r9, %r8, 2;
	add.s32 	%r10, %r5, %r9;
	ld.shared.u32 	%r11, [%r10];
	st.global.u32 	[%rd4], %r11;
	ret;

}


// ===== COMPILED SASS (sm_100) =====

	.target	sm_100

	.elftype	@"ET_EXEC"


//--------------------- .note.nv.tkinfo           --------------------------
	.section	.note.nv.tkinfo,"",@"SHT_NOTE"
	.sectionflags	@"SHF_NOTE_NV_TKINFO"
	.tkinfo
        /*0018*/ 	.word	0x00000002
        /*0030*/ 	.string	""
        /*0030*/ 	.string	"ptxas"
        /*0030*/ 	.string	"Cuda compilation tools, release 13.0, V13.0.88"
        /*0030*/ 	.string	"Build cuda_13.0.r13.0/compiler.36424714_0"
        /*0030*/ 	.string	"-arch sm_100 -m 64 "



//--------------------- .note.nv.cuinfo           --------------------------
	.section	.note.nv.cuinfo,"",@"SHT_NOTE"
	.sectionflags	@"SHF_NOTE_NV_CUINFO"
        /*0018*/ 	.short	0x0002
        /*001a*/ 	.short	0x0064
        /*001c*/ 	.short	0x0082
	.zero		2


//--------------------- .nv.info                  --------------------------
	.section	.nv.info,"",@"SHT_CUDA_INFO"
	.align	4


	//----- nvinfo : EIATTR_REGCOUNT
	.align		4
        /*0000*/ 	.byte	0x04, 0x2f
        /*0002*/ 	.short	(.L_1 - .L_0)
	.align		4
.L_0:
        /*0004*/ 	.word	index@(_Z9transposePii)
        /*0008*/ 	.word	0x0000000c


	//----- nvinfo : EIATTR_FRAME_SIZE
	.align		4
.L_1:
        /*000c*/ 	.byte	0x04, 0x11
        /*000e*/ 	.short	(.L_3 - .L_2)
	.align		4
.L_2:
        /*0010*/ 	.word	index@(_Z9transposePii)
        /*0014*/ 	.word	0x00000000


	//----- nvinfo : EIATTR_REGCOUNT
	.align		4
.L_3:
        /*0018*/ 	.byte	0x04, 0x2f
        /*001a*/ 	.short	(.L_5 - .L_4)
	.align		4
.L_4:
        /*001c*/ 	.word	index@(_Z12static_transPii)
        /*0020*/ 	.word	0x0000000a


	//----- nvinfo : EIATTR_FRAME_SIZE
	.align		4
.L_5:
        /*0024*/ 	.byte	0x04, 0x11
        /*0026*/ 	.short	(.L_7 - .L_6)
	.align		4
.L_6:
        /*0028*/ 	.word	index@(_Z12static_transPii)
        /*002c*/ 	.word	0x00000000


	//----- nvinfo : EIATTR_REGCOUNT
	.align		4
.L_7:
        /*0030*/ 	.byte	0x04, 0x2f
        /*0032*/ 	.short	(.L_9 - .L_8)
	.align		4
.L_8:
        /*0034*/ 	.word	index@(_Z13dynamic_transPii)
        /*0038*/ 	.word	0x0000000a


	//----- nvinfo : EIATTR_FRAME_SIZE
	.align		4
.L_9:
        /*003c*/ 	.byte	0x04, 0x11
        /*003e*/ 	.short	(.L_11 - .L_10)
	.align		4
.L_10:
        /*0040*/ 	.word	index@(_Z13dynamic_transPii)
        /*0044*/ 	.word	0x00000000


	//----- nvinfo : EIATTR_MIN_STACK_SIZE
	.align		4
.L_11:
        /*0048*/ 	.byte	0x04, 0x12
        /*004a*/ 	.short	(.L_13 - .L_12)
	.align		4
.L_12:
        /*004c*/ 	.word	index@(_Z13dynamic_transPii)
        /*0050*/ 	.word	0x00000000


	//----- nvinfo : EIATTR_MIN_STACK_SIZE
	.align		4
.L_13:
        /*0054*/ 	.byte	0x04, 0x12
        /*0056*/ 	.short	(.L_15 - .L_14)
	.align		4
.L_14:
        /*0058*/ 	.word	index@(_Z12static_transPii)
        /*005c*/ 	.word	0x00000000


	//----- nvinfo : EIATTR_MIN_STACK_SIZE
	.align		4
.L_15:
        /*0060*/ 	.byte	0x04, 0x12
        /*0062*/ 	.short	(.L_17 - .L_16)
	.align		4
.L_16:
        /*0064*/ 	.word	index@(_Z9transposePii)
        /*0068*/ 	.word	0x00000000
.L_17:


//--------------------- .nv.compat                --------------------------
	.section	.nv.compat,"",@"SHT_CUDA_COMPAT_INFO"
	.align	4
        /*0000*/ 	.byte	0x02, 0x09, 0x00, 0x00, 0x02, 0x02, 0x01, 0x00, 0x02, 0x05, 0x05, 0x00, 0x03, 0x07, 0x01, 0x01
        /*0010*/ 	.byte	0x02, 0x03, 0x00, 0x00, 0x02, 0x06, 0x01, 0x00, 0x04, 0x0b, 0x08, 0x00, 0x09, 0x00, 0x00, 0x00
        /*0020*/ 	.byte	0x00, 0x00, 0x00, 0x00


//--------------------- .nv.info._Z13dynamic_transPii --------------------------
	.section	.nv.info._Z13dynamic_transPii,"",@"SHT_CUDA_INFO"
	.sectionflags	@""
	.align	4


	//----- nvinfo : EIATTR_CUDA_API_VERSION
	.align		4
        /*0000*/ 	.byte	0x04, 0x37
        /*0002*/ 	.short	(.L_19 - .L_18)
.L_18:
        /*0004*/ 	.word	0x00000082


	//----- nvinfo : EIATTR_KPARAM_INFO
	.align		4
.L_19:
        /*0008*/ 	.byte	0x04, 0x17
        /*000a*/ 	.short	(.L_21 - .L_20)
.L_20:
        /*000c*/ 	.word	0x00000000
        /*0010*/ 	.short	0x0001
        /*0012*/ 	.short	0x0008
        /*0014*/ 	.byte	0x00, 0xf0, 0x11, 0x00


	//----- nvinfo : EIATTR_KPARAM_INFO
	.align		4
.L_21:
        /*0018*/ 	.byte	0x04, 0x17
        /*001a*/ 	.short	(.L_23 - .L_22)
.L_22:
        /*001c*/ 	.word	0x00000000
        /*0020*/ 	.short	0x0000
        /*0022*/ 	.short	0x0000
        /*0024*/ 	.byte	0x00, 0xf5, 0x21, 0x00


	//----- nvinfo : EIATTR_SPARSE_MMA_MASK
	.align		4
.L_23:
        /*0028*/ 	.byte	0x03, 0x50
        /*002a*/ 	.short	0x0000


	//----- nvinfo : EIATTR_MAXREG_COUNT
	.align		4
        /*002c*/ 	.byte	0x03, 0x1b
        /*002e*/ 	.short	0x00ff


	//----- nvinfo : EIATTR_NUM_BARRIERS
	.align		4
        /*0030*/ 	.byte	0x02, 0x4c
        /*0032*/ 	.byte	0x01
	.zero		1


	//----- nvinfo : EIATTR_MERCURY_ISA_VERSION
	.align		4
        /*0034*/ 	.byte	0x03, 0x5f
        /*0036*/ 	.short	0x0101


	//----- nvinfo : EIATTR_VRC_CTA_INIT_COUNT
	.align		4
        /*0038*/ 	.byte	0x02, 0x4a
	.zero		1
	.zero		1


	//----- nvinfo : EIATTR_EXIT_INSTR_OFFSETS
	.align		4
        /*003c*/ 	.byte	0x04, 0x1c
        /*003e*/ 	.short	(.L_25 - .L_24)


	//   ....[0]....
.L_24:
        /*0040*/ 	.word	0x00000120


	//----- nvinfo : EIATTR_CBANK_PARAM_SIZE
	.align		4
.L_25:
        /*0044*/ 	.byte	0x03, 0x19
        /*0046*/ 	.short	0x000c


	//----- nvinfo : EIATTR_PARAM_CBANK
	.align		4
        /*0048*/ 	.byte	0x04, 0x0a
        /*004a*/ 	.short	(.L_27 - .L_26)
	.align		4
.L_26:
        /*004c*/ 	.word	index@(.nv.constant0._Z13dynamic_transPii)
        /*0050*/ 	.short	0x0380
        /*0052*/ 	.short	0x000c


	//----- nvinfo : EIATTR_SW_WAR
	.align		4
.L_27:
        /*0054*/ 	.byte	0x04, 0x36
        /*0056*/ 	.short	(.L_29 - .L_28)
.L_28:
        /*0058*/ 	.word	0x00000008
.L_29:


//--------------------- .nv.info._Z12static_transPii --------------------------
	.section	.nv.info._Z12static_transPii,"",@"SHT_CUDA_INFO"
	.sectionflags	@""
	.align	4


	//----- nvinfo : EIATTR_CUDA_API_VERSION
	.align		4
        /*0000*/ 	.byte	0x04, 0x37
        /*0002*/ 	.short	(.L_31 - .L_30)
.L_30:
        /*0004*/ 	.word	0x00000082


	//----- nvinfo : EIATTR_KPARAM_INFO
	.align		4
.L_31:
        /*0008*/ 	.byte	0x04, 0x17
        /*000a*/ 	.short	(.L_33 - .L_32)
.L_32:
        /*000c*/ 	.word	0x00000000
        /*0010*/ 	.short	0x0001
        /*0012*/ 	.short	0x0008
        /*0014*/ 	.byte	0x00, 0xf0, 0x11, 0x00


	//----- nvinfo : EIATTR_KPARAM_INFO
	.align		4
.L_33:
        /*0018*/ 	.byte	0x04, 0x17
        /*001a*/ 	.short	(.L_35 - .L_34)
.L_34:
        /*001c*/ 	.word	0x00000000
        /*0020*/ 	.short	0x0000
        /*0022*/ 	.short	0x0000
        /*0024*/ 	.byte	0x00, 0xf5, 0x21, 0x00


	//----- nvinfo : EIATTR_SPARSE_MMA_MASK
	.align		4
.L_35:
        /*0028*/ 	.byte	0x03, 0x50
        /*002a*/ 	.short	0x0000


	//----- nvinfo : EIATTR_MAXREG_COUNT
	.align		4
        /*002c*/ 	.byte	0x03, 0x1b
        /*002e*/ 	.short	0x00ff


	//----- nvinfo : EIATTR_NUM_BARRIERS
	.align		4
        /*0030*/ 	.byte	0x02, 0x4c
        /*0032*/ 	.byte	0x01
	.zero		1


	//----- nvinfo : EIATTR_MERCURY_ISA_VERSION
	.align		4
        /*0034*/ 	.byte	0x03, 0x5f
        /*0036*/ 	.short	0x0101


	//----- nvinfo : EIATTR_VRC_CTA_INIT_COUNT
	.align		4
        /*0038*/ 	.byte	0x02, 0x4a
	.zero		1
	.zero		1


	//----- nvinfo : EIATTR_EXIT_INSTR_OFFSETS
	.align		4
        /*003c*/ 	.byte	0x04, 0x1c
        /*003e*/ 	.short	(.L_37 - .L_36)


	//   ....[0]....
.L_36:
        /*0040*/ 	.word	0x00000120


	//----- nvinfo : EIATTR_CBANK_PARAM_SIZE
	.align		4
.L_37:
        /*0044*/ 	.byte	0x03, 0x19
        /*0046*/ 	.short	0x000c


	//----- nvinfo : EIATTR_PARAM_CBANK
	.align		4
        /*0048*/ 	.byte	0x04, 0x0a
        /*004a*/ 	.short	(.L_39 - .L_38)
	.align		4
.L_38:
        /*004c*/ 	.word	index@(.nv.constant0._Z12static_transPii)
        /*0050*/ 	.short	0x0380
        /*0052*/ 	.short	0x000c


	//----- nvinfo : EIATTR_SW_WAR
	.align		4
.L_39:
        /*0054*/ 	.byte	0x04, 0x36
        /*0056*/ 	.short	(.L_41 - .L_40)
.L_40:
        /*0058*/ 	.word	0x00000008
.L_41:


//--------------------- .nv.info._Z9transposePii  --------------------------
	.section	.nv.info._Z9transposePii,"",@"SHT_CUDA_INFO"
	.sectionflags	@""
	.align	4


	//----- nvinfo : EIATTR_CUDA_API_VERSION
	.align		4
        /*0000*/ 	.byte	0x04, 0x37
        /*0002*/ 	.short	(.L_43 - .L_42)
.L_42:
        /*0004*/ 	.word	0x00000082


	//----- nvinfo : EIATTR_KPARAM_INFO
	.align		4
.L_43:
        /*0008*/ 	.byte	0x04, 0x17
        /*000a*/ 	.short	(.L_45 - .L_44)
.L_44:
        /*000c*/ 	.word	0x00000000
        /*0010*/ 	.short	0x0001
        /*0012*/ 	.short	0x0008
        /*0014*/ 	.byte	0x00, 0xf0, 0x11, 0x00


	//----- nvinfo : EIATTR_KPARAM_INFO
	.align		4
.L_45:
        /*0018*/ 	.byte	0x04, 0x17
        /*001a*/ 	.short	(.L_47 - .L_46)
.L_46:
        /*001c*/ 	.word	0x00000000
        /*0020*/ 	.short	0x0000
        /*0022*/ 	.short	0x0000
        /*0024*/ 	.byte	0x00, 0xf5, 0x21, 0x00


	//----- nvinfo : EIATTR_SPARSE_MMA_MASK
	.align		4
.L_47:
        /*0028*/ 	.byte	0x03, 0x50
        /*002a*/ 	.short	0x0000


	//----- nvinfo : EIATTR_MAXREG_COUNT
	.align		4
        /*002c*/ 	.byte	0x03, 0x1b
        /*002e*/ 	.short	0x00ff


	//----- nvinfo : EIATTR_MERCURY_ISA_VERSION
	.align		4
        /*0030*/ 	.byte	0x03, 0x5f
        /*0032*/ 	.short	0x0101


	//----- nvinfo : EIATTR_VRC_CTA_INIT_COUNT
	.align		4
        /*0034*/ 	.byte	0x02, 0x4a
	.zero		1
	.zero		1


	//----- nvinfo : EIATTR_EXIT_INSTR_OFFSETS
	.align		4
        /*0038*/ 	.byte	0x04, 0x1c
        /*003a*/ 	.short	(.L_49 - .L_48)


	//   ....[0]....
.L_48:
        /*003c*/ 	.word	0x00000090


	//   ....[1]....
        /*0040*/ 	.word	0x00000140


	//----- nvinfo : EIATTR_CBANK_PARAM_SIZE
	.align		4
.L_49:
        /*0044*/ 	.byte	0x03, 0x19
        /*0046*/ 	.short	0x000c


	//----- nvinfo : EIATTR_PARAM_CBANK
	.align		4
        /*0048*/ 	.byte	0x04, 0x0a
        /*004a*/ 	.short	(.L_51 - .L_50)
	.align		4
.L_50:
        /*004c*/ 	.word	index@(.nv.constant0._Z9transposePii)
        /*0050*/ 	.short	0x0380
        /*0052*/ 	.short	0x000c


	//----- nvinfo : EIATTR_SW_WAR
	.align		4
.L_51:
        /*0054*/ 	.byte	0x04, 0x36
        /*0056*/ 	.short	(.L_53 - .L_52)
.L_52:
        /*0058*/ 	.word	0x00000008
.L_53:


//--------------------- .nv.callgraph             --------------------------
	.section	.nv.callgraph,"",@"SHT_CUDA_CALLGRAPH"
	.align	4
	.sectionentsize	8
	.align		4
        /*0000*/ 	.word	0x00000000
	.align		4
        /*0004*/ 	.word	0xffffffff
	.align		4
        /*0008*/ 	.word	0x00000000
	.align		4
        /*000c*/ 	.word	0xfffffffe
	.align		4
        /*0010*/ 	.word	0x00000000
	.align		4
        /*0014*/ 	.word	0xfffffffd
	.align		4
        /*0018*/ 	.word	0x00000000
	.align		4
        /*001c*/ 	.word	0xfffffffc


//--------------------- .text._Z13dynamic_transPii --------------------------
	.section	.text._Z13dynamic_transPii,"ax",@progbits
	.align	128
        .global         _Z13dynamic_transPii
        .type           _Z13dynamic_transPii,@function
        .size           _Z13dynamic_transPii,(.L_x_3 - _Z13dynamic_transPii)
        .other          _Z13dynamic_transPii,@"STO_CUDA_ENTRY STV_DEFAULT"
_Z13dynamic_transPii:
.text._Z13dynamic_transPii:
[----:B------:R-:W-:Y:S01]  /*0000*/  LDC R1, c[0x0][0x37c] ;  /* 0x0000df00ff017b82 */ /* 0x000fe20000000800 */
[----:B------:R-:W0:Y:S07]  /*0010*/  S2R R5, SR_TID.X ;  /* 0x0000000000057919 */ /* 0x000e2e0000002100 */
[----:B------:R-:W0:Y:S01]  /*0020*/  LDC.64 R2, c[0x0][0x380] ;  /* 0x0000e000ff027b82 */ /* 0x000e220000000a00 */
[----:B------:R-:W1:Y:S01]  /*0030*/  LDCU.64 UR6, c[0x0][0x358] ;  /* 0x00006b00ff0677ac */ /* 0x000e620008000a00 */
[----:B------:R-:W2:Y:S01]  /*0040*/  LDCU UR8, c[0x0][0x388] ;  /* 0x00007100ff0877ac */ /* 0x000ea20008000800 */
[----:B0-----:R-:W-:-:S05]  /*0050*/  IMAD.WIDE.U32 R2, R5, 0x4, R2 ;  /* 0x0000000405027825 */ /* 0x001fca00078e0002 */
[----:B-1----:R-:W3:Y:S01]  /*0060*/  LDG.E R0, desc[UR6][R2.64] ;  /* 0x0000000602007981 */ /* 0x002ee2000c1e1900 */
[----:B------:R-:W0:Y:S01]  /*0070*/  S2UR UR5, SR_CgaCtaId ;  /* 0x00000000000579c3 */ /* 0x000e220000008800 */
[----:B------:R-:W-:Y:S01]  /*0080*/  UMOV UR4, 0x400 ;  /* 0x0000040000047882 */ /* 0x000fe20000000000 */
[----:B------:R-:W-:-:S05]  /*0090*/  LOP3.LUT R4, RZ, R5, RZ, 0x33, !PT ;  /* 0x00000005ff047212 */ /* 0x000fca00078e33ff */
[----:B--2---:R-:W-:Y:S01]  /*00a0*/  VIADD R4, R4, UR8 ;  /* 0x0000000804047c36 */ /* 0x004fe20008000000 */
[----:B0-----:R-:W-:-:S06]  /*00b0*/  ULEA UR4, UR5, UR4, 0x18 ;  /* 0x0000000405047291 */ /* 0x001fcc000f8ec0ff */
[----:B------:R-:W-:Y:S02]  /*00c0*/  LEA R5, R5, UR4, 0x2 ;  /* 0x0000000405057c11 */ /* 0x000fe4000f8e10ff */
[----:B------:R-:W-:-:S03]  /*00d0*/  LEA R4, R4, UR4, 0x2 ;  /* 0x0000000404047c11 */ /* 0x000fc6000f8e10ff */
[----:B---3--:R-:W-:Y:S01]  /*00e0*/  STS [R5], R0 ;  /* 0x0000000005007388 */ /* 0x008fe20000000800 */
[----:B------:R-:W-:Y:S06]  /*00f0*/  BAR.SYNC.DEFER_BLOCKING 0x0 ;  /* 0x0000000000007b1d */ /* 0x000fec0000010000 */
[----:B------:R-:W0:Y:S04]  /*0100*/  LDS R7, [R4] ;  /* 0x0000000004077984 */ /* 0x000e280000000800 */
[----:B0-----:R-:W-:Y:S01]  /*0110*/  STG.E desc[UR6][R2.64], R7 ;  /* 0x0000000702007986 */ /* 0x001fe2000c101906 */
[----:B------:R-:W-:Y:S05]  /*0120*/  EXIT ;  /* 0x000000000000794d */ /* 0x000fea0003800000 */
.L_x_0:
[----:B------:R-:W-:-:S00]  /*0130*/  BRA `(.L_x_0) ;  /* 0xfffffffc00fc7947 */ /* 0x000fc0000383ffff */
[----:B------:R-:W-:-:S00]  /*0140*/  NOP ;  /* 0x0000000000007918 */ /* 0x000fc00000000000 */
        /* <DEDUP_REMOVED lines=11> */
.L_x_3:


//--------------------- .text._Z12static_transPii --------------------------
	.section	.text._Z12static_transPii,"ax",@progbits
	.align	128
        .global         _Z12static_transPii
        .type           _Z12static_transPii,@function
        .size           _Z12static_transPii,(.L_x_4 - _Z12static_transPii)
        .other          _Z12static_transPii,@"STO_CUDA_ENTRY STV_DEFAULT"
_Z12static_transPii:
.text._Z12static_transPii:
        /* <DEDUP_REMOVED lines=19> */
.L_x_1:
        /* <DEDUP_REMOVED lines=13> */
.L_x_4:


//--------------------- .text._Z9transposePii     --------------------------
	.section	.text._Z9transposePii,"ax",@progbits
	.align	128
        .global         _Z9transposePii
        .type           _Z9transposePii,@function
        .size           _Z9transposePii,(.L_x_5 - _Z9transposePii)
        .other          _Z9transposePii,@"STO_CUDA_ENTRY STV_DEFAULT"
_Z9transposePii:
.text._Z9transposePii:
[----:B------:R-:W-:Y:S01]  /*0000*/  LDC R1, c[0x0][0x37c] ;  /* 0x0000df00ff017b82 */ /* 0x000fe20000000800 */
[----:B------:R-:W0:Y:S01]  /*0010*/  S2R R7, SR_CTAID.X ;  /* 0x0000000000077919 */ /* 0x000e220000002500 */
[----:B------:R-:W1:Y:S01]  /*0020*/  LDCU UR6, c[0x0][0x388] ;  /* 0x00007100ff0677ac */ /* 0x000e620008000800 */
[----:B------:R-:W0:Y:S01]  /*0030*/  S2R R0, SR_TID.X ;  /* 0x0000000000007919 */ /* 0x000e220000002100 */
[----:B------:R-:W0:Y:S01]  /*0040*/  LDCU UR5, c[0x0][0x360] ;  /* 0x00006c00ff0577ac */ /* 0x000e220008000800 */
[----:B-1----:R-:W-:-:S04]  /*0050*/  ULEA.HI UR4, UR6, UR6, URZ, 0x1 ;  /* 0x0000000606047291 */ /* 0x002fc8000f8f08ff */
[----:B------:R-:W-:Y:S01]  /*0060*/  USHF.R.S32.HI UR4, URZ, 0x1, UR4 ;  /* 0x00000001ff047899 */ /* 0x000fe20008011404 */
[----:B0-----:R-:W-:-:S05]  /*0070*/  IMAD R7, R7, UR5, R0 ;  /* 0x0000000507077c24 */ /* 0x001fca000f8e0200 */
[----:B------:R-:W-:-:S13]  /*0080*/  ISETP.GT.AND P0, PT, R7, UR4, PT ;  /* 0x0000000407007c0c */ /* 0x000fda000bf04270 */
[----:B------:R-:W-:Y:S05]  /*0090*/  @P0 EXIT ;  /* 0x000000000000094d */ /* 0x000fea0003800000 */
[----:B------:R-:W0:Y:S01]  /*00a0*/  LDC.64 R2, c[0x0][0x380] ;  /* 0x0000e000ff027b82 */ /* 0x000e220000000a00 */
[----:B------:R-:W1:Y:S01]  /*00b0*/  LDCU.64 UR4, c[0x0][0x358] ;  /* 0x00006b00ff0477ac */ /* 0x000e620008000a00 */
[----:B------:R-:W-:-:S04]  /*00c0*/  LOP3.LUT R0, RZ, R7, RZ, 0x33, !PT ;  /* 0x00000007ff007212 */ /* 0x000fc800078e33ff */
[----:B------:R-:W-:-:S05]  /*00d0*/  IADD3 R5, PT, PT, R0, UR6, RZ ;  /* 0x0000000600057c10 */ /* 0x000fca000fffe0ff */
[----:B0-----:R-:W-:-:S04]  /*00e0*/  IMAD.WIDE R4, R5, 0x4, R2 ;  /* 0x0000000405047825 */ /* 0x001fc800078e0202 */
[----:B------:R-:W-:Y:S01]  /*00f0*/  IMAD.WIDE R2, R7, 0x4, R2 ;  /* 0x0000000407027825 */ /* 0x000fe200078e0202 */
[----:B-1----:R-:W2:Y:S04]  /*0100*/  LDG.E R9, desc[UR4][R4.64] ;  /* 0x0000000404097981 */ /* 0x002ea8000c1e1900 */
[----:B------:R-:W3:Y:S04]  /*0110*/  LDG.E R7, desc[UR4][R2.64] ;  /* 0x0000000402077981 */ /* 0x000ee8000c1e1900 */
[----:B--2---:R-:W-:Y:S04]  /*0120*/  STG.E desc[UR4][R2.64], R9 ;  /* 0x0000000902007986 */ /* 0x004fe8000c101904 */
[----:B---3--:R-:W-:Y:S01]  /*0130*/  STG.E desc[UR4][R4.64], R7 ;  /* 0x0000000704007986 */ /* 0x008fe2000c101904 */
[----:B------:R-:W-:Y:S05]  /*0140*/  EXIT ;  /* 0x000000000000794d */ /* 0x000fea0003800000 */
.L_x_2:
        /* <DEDUP_REMOVED lines=11> */
.L_x_5:


//--------------------- .nv.shared._Z13dynamic_transPii --------------------------
	.section	.nv.shared._Z13dynamic_transPii,"aw",@nobits
	.sectionflags	@""
	.align	16
	.zero		1024


//--------------------- .nv.shared.reserved.0     --------------------------
	.section	.nv.shared.reserved.0,"aw",@nobits
	.weak		__nv_reservedSMEM_offset_0_alias
	.size		__nv_reservedSMEM_offset_0_alias, 0, 64
	.other		__nv_reservedSMEM_offset_0_alias,@"STO_CUDA_RESERVED_SHARED STV_DEFAULT"
__nv_reservedSMEM_offset_0_alias:
	.zero		0
	.zero		64


//--------------------- .nv.shared._Z12static_transPii --------------------------
	.section	.nv.shared._Z12static_transPii,"aw",@nobits
	.sectionflags	@""
	.align	16
.nv.shared._Z12static_transPii:
	.zero		5120


//--------------------- .nv.shared._Z9transposePii --------------------------
	.section	.nv.shared._Z9transposePii,"aw",@nobits
	.sectionflags	@""
	.align	16
	.zero		1024


//--------------------- .nv.constant0._Z13dynamic_transPii --------------------------
	.section	.nv.constant0._Z13dynamic_transPii,"a",@progbits
	.sectionflags	@""
	.align	4
.nv.constant0._Z13dynamic_transPii:
	.zero		908


//--------------------- .nv.constant0._Z12static_transPii --------------------------
	.section	.nv.constant0._Z12static_transPii,"a",@progbits
	.sectionflags	@""
	.align	4
.nv.constant0._Z12static_transPii:
	.zero		908


//--------------------- .nv.constant0._Z9transposePii --------------------------
	.section	.nv.constant0._Z9transposePii,"a",@progbits
	.sectionflags	@""
	.align	4
.nv.constant0._Z9transposePii:
	.zero		908


//--------------------- SYMBOLS --------------------------

	.type		.nv.reservedSmem.offset0,@object
	.size		.nv.reservedSmem.offset0,0x4
	.type		.nv.reservedSmem.cap,@object
	.size		.nv.reservedSmem.cap,0x4
